//
// Generated by NVIDIA NVVM Compiler
//
// Compiler Build ID: CL-36424714
// Cuda compilation tools, release 13.0, V13.0.88
// Based on NVVM 20.0.0
//

.version 9.0
.target sm_100
.address_size 64

	// .globl	_Z9kernel_n4iiiiiiPfiPiS_S_S0_

.visible .entry _Z9kernel_n4iiiiiiPfiPiS_S_S0_(
	.param .u32 _Z9kernel_n4iiiiiiPfiPiS_S_S0__param_0,
	.param .u32 _Z9kernel_n4iiiiiiPfiPiS_S_S0__param_1,
	.param .u32 _Z9kernel_n4iiiiiiPfiPiS_S_S0__param_2,
	.param .u32 _Z9kernel_n4iiiiiiPfiPiS_S_S0__param_3,
	.param .u32 _Z9kernel_n4iiiiiiPfiPiS_S_S0__param_4,
	.param .u32 _Z9kernel_n4iiiiiiPfiPiS_S_S0__param_5,
	.param .u64 .ptr .align 1 _Z9kernel_n4iiiiiiPfiPiS_S_S0__param_6,
	.param .u32 _Z9kernel_n4iiiiiiPfiPiS_S_S0__param_7,
	.param .u64 .ptr .align 1 _Z9kernel_n4iiiiiiPfiPiS_S_S0__param_8,
	.param .u64 .ptr .align 1 _Z9kernel_n4iiiiiiPfiPiS_S_S0__param_9,
	.param .u64 .ptr .align 1 _Z9kernel_n4iiiiiiPfiPiS_S_S0__param_10,
	.param .u64 .ptr .align 1 _Z9kernel_n4iiiiiiPfiPiS_S_S0__param_11
)
{
	.reg .pred 	%p<23>;
	.reg .b32 	%r<91>;
	.reg .b32 	%f<49>;
	.reg .b64 	%rd<43>;

	ld.param.u32 	%r30, [_Z9kernel_n4iiiiiiPfiPiS_S_S0__param_0];
	ld.param.u32 	%r37, [_Z9kernel_n4iiiiiiPfiPiS_S_S0__param_1];
	ld.param.u32 	%r32, [_Z9kernel_n4iiiiiiPfiPiS_S_S0__param_2];
	ld.param.u32 	%r33, [_Z9kernel_n4iiiiiiPfiPiS_S_S0__param_3];
	ld.param.u32 	%r34, [_Z9kernel_n4iiiiiiPfiPiS_S_S0__param_4];
	ld.param.u32 	%r35, [_Z9kernel_n4iiiiiiPfiPiS_S_S0__param_5];
	ld.param.u64 	%rd18, [_Z9kernel_n4iiiiiiPfiPiS_S_S0__param_6];
	ld.param.u32 	%r36, [_Z9kernel_n4iiiiiiPfiPiS_S_S0__param_7];
	ld.param.u64 	%rd15, [_Z9kernel_n4iiiiiiPfiPiS_S_S0__param_8];
	ld.param.u64 	%rd16, [_Z9kernel_n4iiiiiiPfiPiS_S_S0__param_9];
	ld.param.u64 	%rd19, [_Z9kernel_n4iiiiiiPfiPiS_S_S0__param_10];
	cvta.to.global.u64 	%rd1, %rd18;
	cvta.to.global.u64 	%rd2, %rd19;
	mov.u32 	%r38, %ctaid.x;
	mov.u32 	%r39, %ntid.x;
	mov.u32 	%r40, %tid.x;
	mad.lo.s32 	%r1, %r38, %r39, %r40;
	mov.u32 	%r41, %ctaid.y;
	mov.u32 	%r42, %ntid.y;
	mov.u32 	%r43, %tid.y;
	mad.lo.s32 	%r44, %r41, %r42, %r43;
	setp.ge.s32 	%p2, %r1, %r30;
	setp.ge.s32 	%p3, %r44, %r37;
	or.pred  	%p4, %p2, %p3;
	setp.lt.s32 	%p5, %r32, 1;
	or.pred  	%p6, %p4, %p5;
	@%p6 bra 	$L__BB0_18;
	add.s32 	%r3, %r33, -1;
	mul.lo.s32 	%r4, %r32, %r44;
	add.s32 	%r5, %r34, -1;
	mul.lo.s32 	%r6, %r36, %r1;
	mul.lo.s32 	%r7, %r35, %r44;
	add.s32 	%r8, %r6, %r7;
	cvta.to.global.u64 	%rd3, %rd15;
	cvta.to.global.u64 	%rd4, %rd16;
	mov.b32 	%r86, 0;
	add.s64 	%rd5, %rd2, 4;
$L__BB0_2:
	ld.param.u64 	%rd40, [_Z9kernel_n4iiiiiiPfiPiS_S_S0__param_11];
	neg.s32 	%r90, %r32;
	mad.lo.s32 	%r46, %r32, %r1, %r86;
	setp.gt.s32 	%p7, %r46, 0;
	setp.lt.s32 	%p8, %r46, %r3;
	and.pred  	%p1, %p7, %p8;
	shl.b32 	%r47, %r86, 1;
	mul.wide.u32 	%rd20, %r47, 4;
	add.s64 	%rd6, %rd2, %rd20;
	cvta.to.global.u64 	%rd42, %rd40;
	mul.wide.u32 	%rd21, %r86, 4;
	add.s64 	%rd8, %rd42, %rd21;
	mad.lo.s32 	%r88, %r46, %r34, %r4;
	shl.b32 	%r87, %r88, 1;
	not.pred 	%p9, %p1;
	mov.u32 	%r89, %r4;
	mov.u64 	%rd41, %rd5;
$L__BB0_3:
	@%p9 bra 	$L__BB0_16;
	setp.lt.s32 	%p10, %r89, 1;
	setp.ge.s32 	%p11, %r89, %r5;
	or.pred  	%p12, %p10, %p11;
	@%p12 bra 	$L__BB0_16;
	mul.wide.s32 	%rd22, %r88, 4;
	add.s64 	%rd11, %rd4, %rd22;
	mul.wide.s32 	%rd23, %r87, 4;
	add.s64 	%rd12, %rd3, %rd23;
	ld.global.u32 	%r48, [%rd12];
	add.s32 	%r49, %r48, %r8;
	mul.wide.s32 	%rd24, %r49, 4;
	add.s64 	%rd25, %rd1, %rd24;
	ld.global.f32 	%f1, [%rd11];
	ld.global.f32 	%f2, [%rd6];
	mul.f32 	%f3, %f1, %f2;
	ld.global.f32 	%f4, [%rd41+-4];
	mul.f32 	%f5, %f3, %f4;
	atom.global.add.f32 	%f6, [%rd25], %f5;
	ld.global.u32 	%r50, [%rd12+4];
	add.s32 	%r51, %r8, %r50;
	add.s32 	%r52, %r51, 9;
	mul.wide.s32 	%rd26, %r52, 4;
	add.s64 	%rd27, %rd1, %rd26;
	ld.global.f32 	%f7, [%rd11];
	ld.global.f32 	%f8, [%rd6];
	mul.f32 	%f9, %f7, %f8;
	ld.global.f32 	%f10, [%rd41+-4];
	mul.f32 	%f11, %f9, %f10;
	atom.global.add.f32 	%f12, [%rd27], %f11;
	ld.global.u32 	%r17, [%rd8];
	not.b32 	%r53, %r1;
	setp.le.s32 	%p13, %r17, %r53;
	@%p13 bra 	$L__BB0_8;
	add.s32 	%r18, %r17, %r1;
	setp.ge.s32 	%p14, %r18, %r30;
	@%p14 bra 	$L__BB0_8;
	ld.global.u32 	%r54, [%rd12];
	add.s32 	%r55, %r54, %r7;
	mad.lo.s32 	%r56, %r18, %r36, %r55;
	mul.wide.s32 	%rd28, %r56, 4;
	add.s64 	%rd29, %rd1, %rd28;
	ld.global.f32 	%f13, [%rd11];
	ld.global.f32 	%f14, [%rd6+4];
	mul.f32 	%f15, %f13, %f14;
	ld.global.f32 	%f16, [%rd41+-4];
	mul.f32 	%f17, %f15, %f16;
	atom.global.add.f32 	%f18, [%rd29], %f17;
	ld.global.u32 	%r57, [%rd8];
	add.s32 	%r58, %r57, %r1;
	ld.global.u32 	%r59, [%rd12+4];
	add.s32 	%r60, %r7, %r59;
	mad.lo.s32 	%r61, %r58, %r36, %r60;
	add.s32 	%r62, %r61, 9;
	mul.wide.s32 	%rd30, %r62, 4;
	add.s64 	%rd31, %rd1, %rd30;
	ld.global.f32 	%f19, [%rd11];
	ld.global.f32 	%f20, [%rd6+4];
	mul.f32 	%f21, %f19, %f20;
	ld.global.f32 	%f22, [%rd41+-4];
	mul.f32 	%f23, %f21, %f22;
	atom.global.add.f32 	%f24, [%rd31], %f23;
$L__BB0_8:
	ld.global.u32 	%r19, [%rd42];
	not.b32 	%r63, %r44;
	setp.le.s32 	%p15, %r19, %r63;
	@%p15 bra 	$L__BB0_11;
	add.s32 	%r20, %r19, %r44;
	setp.ge.s32 	%p16, %r20, %r37;
	@%p16 bra 	$L__BB0_11;
	ld.global.u32 	%r64, [%rd12];
	add.s32 	%r65, %r64, %r6;
	mad.lo.s32 	%r66, %r20, %r35, %r65;
	mul.wide.s32 	%rd32, %r66, 4;
	add.s64 	%rd33, %rd1, %rd32;
	ld.global.f32 	%f25, [%rd11];
	ld.global.f32 	%f26, [%rd6];
	mul.f32 	%f27, %f25, %f26;
	ld.global.f32 	%f28, [%rd41];
	mul.f32 	%f29, %f27, %f28;
	atom.global.add.f32 	%f30, [%rd33], %f29;
	ld.global.u32 	%r67, [%rd42];
	add.s32 	%r68, %r67, %r44;
	ld.global.u32 	%r69, [%rd12+4];
	add.s32 	%r70, %r6, %r69;
	mad.lo.s32 	%r71, %r68, %r35, %r70;
	add.s32 	%r72, %r71, 9;
	mul.wide.s32 	%rd34, %r72, 4;
	add.s64 	%rd35, %rd1, %rd34;
	ld.global.f32 	%f31, [%rd11];
	ld.global.f32 	%f32, [%rd6];
	mul.f32 	%f33, %f31, %f32;
	ld.global.f32 	%f34, [%rd41];
	mul.f32 	%f35, %f33, %f34;
	atom.global.add.f32 	%f36, [%rd35], %f35;
$L__BB0_11:
	ld.global.u32 	%r21, [%rd8];
	not.b32 	%r73, %r1;
	setp.le.s32 	%p17, %r21, %r73;
	@%p17 bra 	$L__BB0_16;
	add.s32 	%r22, %r21, %r1;
	setp.ge.s32 	%p18, %r22, %r30;
	@%p18 bra 	$L__BB0_16;
	ld.global.u32 	%r23, [%rd42];
	not.b32 	%r74, %r44;
	setp.le.s32 	%p19, %r23, %r74;
	@%p19 bra 	$L__BB0_16;
	add.s32 	%r24, %r23, %r44;
	setp.ge.s32 	%p20, %r24, %r37;
	@%p20 bra 	$L__BB0_16;
	ld.global.u32 	%r75, [%rd12];
	mad.lo.s32 	%r76, %r22, %r36, %r75;
	mad.lo.s32 	%r77, %r24, %r35, %r76;
	mul.wide.s32 	%rd36, %r77, 4;
	add.s64 	%rd37, %rd1, %rd36;
	ld.global.f32 	%f37, [%rd11];
	ld.global.f32 	%f38, [%rd6+4];
	mul.f32 	%f39, %f37, %f38;
	ld.global.f32 	%f40, [%rd41];
	mul.f32 	%f41, %f39, %f40;
	atom.global.add.f32 	%f42, [%rd37], %f41;
	ld.global.u32 	%r78, [%rd8];
	add.s32 	%r79, %r78, %r1;
	ld.global.u32 	%r80, [%rd42];
	add.s32 	%r81, %r80, %r44;
	ld.global.u32 	%r82, [%rd12+4];
	mad.lo.s32 	%r83, %r79, %r36, %r82;
	mad.lo.s32 	%r84, %r81, %r35, %r83;
	add.s32 	%r85, %r84, 9;
	mul.wide.s32 	%rd38, %r85, 4;
	add.s64 	%rd39, %rd1, %rd38;
	ld.global.f32 	%f43, [%rd11];
	ld.global.f32 	%f44, [%rd6+4];
	mul.f32 	%f45, %f43, %f44;
	ld.global.f32 	%f46, [%rd41];
	mul.f32 	%f47, %f45, %f46;
	atom.global.add.f32 	%f48, [%rd39], %f47;
$L__BB0_16:
	add.s32 	%r90, %r90, 1;
	setp.ne.s32 	%p21, %r90, 0;
	add.s64 	%rd42, %rd42, 4;
	add.s64 	%rd41, %rd41, 8;
	add.s32 	%r89, %r89, 1;
	add.s32 	%r88, %r88, 1;
	add.s32 	%r87, %r87, 2;
	@%p21 bra 	$L__BB0_3;
	add.s32 	%r86, %r86, 1;
	setp.ne.s32 	%p22, %r86, %r32;
	@%p22 bra 	$L__BB0_2;
$L__BB0_18:
	ret;

}


// ===== COMPILED SASS (sm_100) =====

	.target	sm_100

	.elftype	@"ET_EXEC"


//--------------------- .note.nv.tkinfo           --------------------------
	.section	.note.nv.tkinfo,"",@"SHT_NOTE"
	.sectionflags	@"SHF_NOTE_NV_TKINFO"
	.tkinfo
        /*0018*/ 	.word	0x00000002
        /*0030*/ 	.string	""
        /*0030*/ 	.string	"ptxas"
        /*0030*/ 	.string	"Cuda compilation tools, release 13.0, V13.0.88"
        /*0030*/ 	.string	"Build cuda_13.0.r13.0/compiler.36424714_0"
        /*0030*/ 	.string	"-arch sm_100 -m 64 "



//--------------------- .note.nv.cuinfo           --------------------------
	.section	.note.nv.cuinfo,"",@"SHT_NOTE"
	.sectionflags	@"SHF_NOTE_NV_CUINFO"
        /*0018*/ 	.short	0x0002
        /*001a*/ 	.short	0x0064
        /*001c*/ 	.short	0x0082
	.zero		2


//--------------------- .nv.info                  --------------------------
	.section	.nv.info,"",@"SHT_CUDA_INFO"
	.align	4


	//----- nvinfo : EIATTR_REGCOUNT
	.align		4
        /*0000*/ 	.byte	0x04, 0x2f
        /*0002*/ 	.short	(.L_1 - .L_0)
	.align		4
.L_0:
        /*0004*/ 	.word	index@(_Z9kernel_n4iiiiiiPfiPiS_S_S0_)
        /*0008*/ 	.word	0x00000028


	//----- nvinfo : EIATTR_FRAME_SIZE
	.align		4
.L_1:
        /*000c*/ 	.byte	0x04, 0x11
        /*000e*/ 	.short	(.L_3 - .L_2)
	.align		4
.L_2:
        /*0010*/ 	.word	index@(_Z9kernel_n4iiiiiiPfiPiS_S_S0_)
        /*0014*/ 	.word	0x00000000


	//----- nvinfo : EIATTR_MIN_STACK_SIZE
	.align		4
.L_3:
        /*0018*/ 	.byte	0x04, 0x12
        /*001a*/ 	.short	(.L_5 - .L_4)
	.align		4
.L_4:
        /*001c*/ 	.word	index@(_Z9kernel_n4iiiiiiPfiPiS_S_S0_)
        /*0020*/ 	.word	0x00000000
.L_5:


//--------------------- .nv.compat                --------------------------
	.section	.nv.compat,"",@"SHT_CUDA_COMPAT_INFO"
	.align	4
        /*0000*/ 	.byte	0x02, 0x09, 0x00, 0x00, 0x02, 0x02, 0x01, 0x00, 0x02, 0x05, 0x05, 0x00, 0x03, 0x07, 0x01, 0x01
        /*0010*/ 	.byte	0x02, 0x03, 0x00, 0x00, 0x02, 0x06, 0x01, 0x00, 0x04, 0x0b, 0x08, 0x00, 0x09, 0x00, 0x00, 0x00
        /*0020*/ 	.byte	0x00, 0x00, 0x00, 0x00


//--------------------- .nv.info._Z9kernel_n4iiiiiiPfiPiS_S_S0_ --------------------------
	.section	.nv.info._Z9kernel_n4iiiiiiPfiPiS_S_S0_,"",@"SHT_CUDA_INFO"
	.sectionflags	@""
	.align	4


	//----- nvinfo : EIATTR_CUDA_API_VERSION
	.align		4
        /*0000*/ 	.byte	0x04, 0x37
        /*0002*/ 	.short	(.L_7 - .L_6)
.L_6:
        /*0004*/ 	.word	0x00000082


	//----- nvinfo : EIATTR_KPARAM_INFO
	.align		4
.L_7:
        /*0008*/ 	.byte	0x04, 0x17
        /*000a*/ 	.short	(.L_9 - .L_8)
.L_8:
        /*000c*/ 	.word	0x00000000
        /*0010*/ 	.short	0x000b
        /*0012*/ 	.short	0x0040
        /*0014*/ 	.byte	0x00, 0xf5, 0x21, 0x00


	//----- nvinfo : EIATTR_KPARAM_INFO
	.align		4
.L_9:
        /*0018*/ 	.byte	0x04, 0x17
        /*001a*/ 	.short	(.L_11 - .L_10)
.L_10:
        /*001c*/ 	.word	0x00000000
        /*0020*/ 	.short	0x000a
        /*0022*/ 	.short	0x0038
        /*0024*/ 	.byte	0x00, 0xf5, 0x21, 0x00


	//----- nvinfo : EIATTR_KPARAM_INFO
	.align		4
.L_11:
        /*0028*/ 	.byte	0x04, 0x17
        /*002a*/ 	.short	(.L_13 - .L_12)
.L_12:
        /*002c*/ 	.word	0x00000000
        /*0030*/ 	.short	0x0009
        /*0032*/ 	.short	0x0030
        /*0034*/ 	.byte	0x00, 0xf5, 0x21, 0x00


	//----- nvinfo : EIATTR_KPARAM_INFO
	.align		4
.L_13:
        /*0038*/ 	.byte	0x04, 0x17
        /*003a*/ 	.short	(.L_15 - .L_14)
.L_14:
        /*003c*/ 	.word	0x00000000
        /*0040*/ 	.short	0x0008
        /*0042*/ 	.short	0x0028
        /*0044*/ 	.byte	0x00, 0xf5, 0x21, 0x00


	//----- nvinfo : EIATTR_KPARAM_INFO
	.align		4
.L_15:
        /*0048*/ 	.byte	0x04, 0x17
        /*004a*/ 	.short	(.L_17 - .L_16)
.L_16:
        /*004c*/ 	.word	0x00000000
        /*0050*/ 	.short	0x0007
        /*0052*/ 	.short	0x0020
        /*0054*/ 	.byte	0x00, 0xf0, 0x11, 0x00


	//----- nvinfo : EIATTR_KPARAM_INFO
	.align		4
.L_17:
        /*0058*/ 	.byte	0x04, 0x17
        /*005a*/ 	.short	(.L_19 - .L_18)
.L_18:
        /*005c*/ 	.word	0x00000000
        /*0060*/ 	.short	0x0006
        /*0062*/ 	.short	0x0018
        /*0064*/ 	.byte	0x00, 0xf5, 0x21, 0x00


	//----- nvinfo : EIATTR_KPARAM_INFO
	.align		4
.L_19:
        /*0068*/ 	.byte	0x04, 0x17
        /*006a*/ 	.short	(.L_21 - .L_20)
.L_20:
        /*006c*/ 	.word	0x00000000
        /*0070*/ 	.short	0x0005
        /*0072*/ 	.short	0x0014
        /*0074*/ 	.byte	0x00, 0xf0, 0x11, 0x00


	//----- nvinfo : EIATTR_KPARAM_INFO
	.align		4
.L_21:
        /*0078*/ 	.byte	0x04, 0x17
        /*007a*/ 	.short	(.L_23 - .L_22)
.L_22:
        /*007c*/ 	.word	0x00000000
        /*0080*/ 	.short	0x0004
        /*0082*/ 	.short	0x0010
        /*0084*/ 	.byte	0x00, 0xf0, 0x11, 0x00


	//----- nvinfo : EIATTR_KPARAM_INFO
	.align		4
.L_23:
        /*0088*/ 	.byte	0x04, 0x17
        /*008a*/ 	.short	(.L_25 - .L_24)
.L_24:
        /*008c*/ 	.word	0x00000000
        /*0090*/ 	.short	0x0003
        /*0092*/ 	.short	0x000c
        /*0094*/ 	.byte	0x00, 0xf0, 0x11, 0x00


	//----- nvinfo : EIATTR_KPARAM_INFO
	.align		4
.L_25:
        /*0098*/ 	.byte	0x04, 0x17
        /*009a*/ 	.short	(.L_27 - .L_26)
.L_26:
        /*009c*/ 	.word	0x00000000
        /*00a0*/ 	.short	0x0002
        /*00a2*/ 	.short	0x0008
        /*00a4*/ 	.byte	0x00, 0xf0, 0x11, 0x00


	//----- nvinfo : EIATTR_KPARAM_INFO
	.align		4
.L_27:
        /*00a8*/ 	.byte	0x04, 0x17
        /*00aa*/ 	.short	(.L_29 - .L_28)
.L_28:
        /*00ac*/ 	.word	0x00000000
        /*00b0*/ 	.short	0x0001
        /*00b2*/ 	.short	0x0004
        /*00b4*/ 	.byte	0x00, 0xf0, 0x11, 0x00


	//----- nvinfo : EIATTR_KPARAM_INFO
	.align		4
.L_29:
        /*00b8*/ 	.byte	0x04, 0x17
        /*00ba*/ 	.short	(.L_31 - .L_30)
.L_30:
        /*00bc*/ 	.word	0x00000000
        /*00c0*/ 	.short	0x0000
        /*00c2*/ 	.short	0x0000
        /*00c4*/ 	.byte	0x00, 0xf0, 0x11, 0x00


	//----- nvinfo : EIATTR_SPARSE_MMA_MASK
	.align		4
.L_31:
        /*00c8*/ 	.byte	0x03, 0x50
        /*00ca*/ 	.short	0x0000


	//----- nvinfo : EIATTR_MAXREG_COUNT
	.align		4
        /*00cc*/ 	.byte	0x03, 0x1b
        /*00ce*/ 	.short	0x00ff


	//----- nvinfo : EIATTR_MERCURY_ISA_VERSION
	.align		4
        /*00d0*/ 	.byte	0x03, 0x5f
        /*00d2*/ 	.short	0x0101


	//----- nvinfo : EIATTR_VRC_CTA_INIT_COUNT
	.align		4
        /*00d4*/ 	.byte	0x02, 0x4a
	.zero		1
	.zero		1


	//----- nvinfo : EIATTR_EXIT_INSTR_OFFSETS
	.align		4
        /*00d8*/ 	.byte	0x04, 0x1c
        /*00da*/ 	.short	(.L_33 - .L_32)


	//   ....[0]....
.L_32:
        /*00dc*/ 	.word	0x000000e0


	//   ....[1]....
        /*00e0*/ 	.word	0x00000c40


	//----- nvinfo : EIATTR_CRS_STACK_SIZE
	.align		4
.L_33:
        /*00e4*/ 	.byte	0x04, 0x1e
        /*00e6*/ 	.short	(.L_35 - .L_34)
.L_34:
        /*00e8*/ 	.word	0x00000000


	//----- nvinfo : EIATTR_CBANK_PARAM_SIZE
	.align		4
.L_35:
        /*00ec*/ 	.byte	0x03, 0x19
        /*00ee*/ 	.short	0x0048


	//----- nvinfo : EIATTR_PARAM_CBANK
	.align		4
        /*00f0*/ 	.byte	0x04, 0x0a
        /*00f2*/ 	.short	(.L_37 - .L_36)
	.align		4
.L_36:
        /*00f4*/ 	.word	index@(.nv.constant0._Z9kernel_n4iiiiiiPfiPiS_S_S0_)
        /*00f8*/ 	.short	0x0380
        /*00fa*/ 	.short	0x0048


	//----- nvinfo : EIATTR_SW_WAR
	.align		4
.L_37:
        /*00fc*/ 	.byte	0x04, 0x36
        /*00fe*/ 	.short	(.L_39 - .L_38)
.L_38:
        /*0100*/ 	.word	0x00000008
.L_39:


//--------------------- .nv.callgraph             --------------------------
	.section	.nv.callgraph,"",@"SHT_CUDA_CALLGRAPH"
	.align	4
	.sectionentsize	8
	.align		4
        /*0000*/ 	.word	0x00000000
	.align		4
        /*0004*/ 	.word	0xffffffff
	.align		4
        /*0008*/ 	.word	0x00000000
	.align		4
        /*000c*/ 	.word	0xfffffffe
	.align		4
        /*0010*/ 	.word	0x00000000
	.align		4
        /*0014*/ 	.word	0xfffffffd
	.align		4
        /*0018*/ 	.word	0x00000000
	.align		4
        /*001c*/ 	.word	0xfffffffc


//--------------------- .text._Z9kernel_n4iiiiiiPfiPiS_S_S0_ --------------------------
	.section	.text._Z9kernel_n4iiiiiiPfiPiS_S_S0_,"ax",@progbits
	.align	128
        .global         _Z9kernel_n4iiiiiiPfiPiS_S_S0_
        .type           _Z9kernel_n4iiiiiiPfiPiS_S_S0_,@function
        .size           _Z9kernel_n4iiiiiiPfiPiS_S_S0_,(.L_x_9 - _Z9kernel_n4iiiiiiPfiPiS_S_S0_)
        .other          _Z9kernel_n4iiiiiiPfiPiS_S_S0_,@"STO_CUDA_ENTRY STV_DEFAULT"
_Z9kernel_n4iiiiiiPfiPiS_S_S0_:
.text._Z9kernel_n4iiiiiiPfiPiS_S_S0_:
[----:B------:R-:W-:Y:S01]  /*0000*/  LDC R1, c[0x0][0x37c] ;  /* 0x0000df00ff017b82 */ /* 0x000fe20000000800 */
[----:B------:R-:W0:Y:S07]  /*0010*/  S2R R5, SR_TID.Y ;  /* 0x0000000000057919 */ /* 0x000e2e0000002200 */
[----:B------:R-:W1:Y:S01]  /*0020*/  LDC R2, c[0x0][0x360] ;  /* 0x0000d800ff027b82 */ /* 0x000e620000000800 */
[----:B------:R-:W2:Y:S01]  /*0030*/  LDCU.64 UR6, c[0x0][0x380] ;  /* 0x00007000ff0677ac */ /* 0x000ea20008000a00 */
[----:B------:R-:W1:Y:S06]  /*0040*/  S2R R3, SR_TID.X ;  /* 0x0000000000037919 */ /* 0x000e6c0000002100 */
[----:B------:R-:W0:Y:S08]  /*0050*/  S2UR UR5, SR_CTAID.Y ;  /* 0x00000000000579c3 */ /* 0x000e300000002600 */
[----:B------:R-:W0:Y:S08]  /*0060*/  LDC R0, c[0x0][0x364] ;  /* 0x0000d900ff007b82 */ /* 0x000e300000000800 */
[----:B------:R-:W1:Y:S08]  /*0070*/  S2UR UR4, SR_CTAID.X ;  /* 0x00000000000479c3 */ /* 0x000e700000002500 */
[----:B------:R-:W3:Y:S01]  /*0080*/  LDC R7, c[0x0][0x388] ;  /* 0x0000e200ff077b82 */ /* 0x000ee20000000800 */
[----:B0-----:R-:W-:-:S05]  /*0090*/  IMAD R0, R0, UR5, R5 ;  /* 0x0000000500007c24 */ /* 0x001fca000f8e0205 */
[----:B--2---:R-:W-:Y:S01]  /*00a0*/  ISETP.GE.AND P0, PT, R0, UR7, PT ;  /* 0x0000000700007c0c */ /* 0x004fe2000bf06270 */
[----:B-1----:R-:W-:-:S05]  /*00b0*/  IMAD R2, R2, UR4, R3 ;  /* 0x0000000402027c24 */ /* 0x002fca000f8e0203 */
[----:B------:R-:W-:-:S04]  /*00c0*/  ISETP.GE.OR P0, PT, R2, UR6, P0 ;  /* 0x0000000602007c0c */ /* 0x000fc80008706670 */
[----:B---3--:R-:W-:-:S13]  /*00d0*/  ISETP.LT.OR P0, PT, R7, 0x1, P0 ;  /* 0x000000010700780c */ /* 0x008fda0000701670 */
[----:B------:R-:W-:Y:S05]  /*00e0*/  @P0 EXIT ;  /* 0x000000000000094d */ /* 0x000fea0003800000 */
[----:B------:R-:W0:Y:S01]  /*00f0*/  LDCU.64 UR8, c[0x0][0x390] ;  /* 0x00007200ff0877ac */ /* 0x000e220008000a00 */
[----:B------:R-:W-:Y:S02]  /*0100*/  HFMA2 R5, -RZ, RZ, 0, 0 ;  /* 0x00000000ff057431 */ /* 0x000fe400000001ff */
[C---:B------:R-:W-:Y:S01]  /*0110*/  IMAD R4, R0.reuse, R7, RZ ;  /* 0x0000000700047224 */ /* 0x040fe200078e02ff */
[----:B------:R-:W1:Y:S01]  /*0120*/  LDCU.64 UR6, c[0x0][0x3b8] ;  /* 0x00007700ff0677ac */ /* 0x000e620008000a00 */
[----:B------:R-:W2:Y:S01]  /*0130*/  LDCU UR12, c[0x0][0x3a0] ;  /* 0x00007400ff0c77ac */ /* 0x000ea20008000800 */
[----:B------:R-:W3:Y:S01]  /*0140*/  LDCU UR4, c[0x0][0x38c] ;  /* 0x00007180ff0477ac */ /* 0x000ee20008000800 */
[----:B------:R-:W4:Y:S01]  /*0150*/  LDCU.64 UR10, c[0x0][0x358] ;  /* 0x00006b00ff0a77ac */ /* 0x000f220008000a00 */
[----:B0-----:R-:W-:Y:S01]  /*0160*/  IMAD R3, R0, UR9, RZ ;  /* 0x0000000900037c24 */ /* 0x001fe2000f8e02ff */
[----:B------:R-:W-:Y:S02]  /*0170*/  UIADD3 UR5, UPT, UPT, UR8, -0x1, URZ ;  /* 0xffffffff08057890 */ /* 0x000fe4000fffe0ff */
[----:B-1----:R-:W-:Y:S01]  /*0180*/  UIADD3 UR6, UP0, UPT, UR6, 0x4, URZ ;  /* 0x0000000406067890 */ /* 0x002fe2000ff1e0ff */
[----:B--2---:R-:W-:-:S03]  /*0190*/  IMAD R6, R2, UR12, R3 ;  /* 0x0000000c02067c24 */ /* 0x004fc6000f8e0203 */
[----:B------:R-:W-:Y:S02]  /*01a0*/  UIADD3.X UR7, UPT, UPT, URZ, UR7, URZ, UP0, !UPT ;  /* 0x00000007ff077290 */ /* 0x000fe400087fe4ff */
[----:B---34-:R-:W-:-:S12]  /*01b0*/  UIADD3 UR4, UPT, UPT, UR4, -0x1, URZ ;  /* 0xffffffff04047890 */ /* 0x018fd8000fffe0ff */
.L_x_7:
[----:B------:R-:W0:Y:S01]  /*01c0*/  LDCU UR12, c[0x0][0x388] ;  /* 0x00007100ff0c77ac */ /* 0x000e220008000800 */
[----:B-1----:R-:W1:Y:S01]  /*01d0*/  LDC.64 R16, c[0x0][0x3c0] ;  /* 0x0000f000ff107b82 */ /* 0x002e620000000a00 */
[----:B------:R-:W-:Y:S01]  /*01e0*/  SHF.L.U32 R9, R5, 0x1, RZ ;  /* 0x0000000105097819 */ /* 0x000fe200000006ff */
[----:B--2---:R-:W2:Y:S01]  /*01f0*/  LDCU UR13, c[0x0][0x390] ;  /* 0x00007200ff0d77ac */ /* 0x004ea20008000800 */
[----:B------:R-:W-:Y:S02]  /*0200*/  MOV R8, R4 ;  /* 0x0000000400087202 */ /* 0x000fe40000000f00 */
[----:B------:R-:W-:Y:S01]  /*0210*/  MOV R22, UR6 ;  /* 0x0000000600167c02 */ /* 0x000fe20008000f00 */
[----:B---3--:R-:W3:Y:S02]  /*0220*/  LDCU UR9, c[0x0][0x3c0] ;  /* 0x00007800ff0977ac */ /* 0x008ee40008000800 */
[----:B------:R-:W4:Y:S01]  /*0230*/  LDC.64 R18, c[0x0][0x3b8] ;  /* 0x0000ee00ff127b82 */ /* 0x000f220000000a00 */
[----:B------:R-:W-:Y:S01]  /*0240*/  MOV R23, UR7 ;  /* 0x0000000700177c02 */ /* 0x000fe20008000f00 */
[----:B------:R-:W1:Y:S01]  /*0250*/  LDCU UR17, c[0x0][0x3a0] ;  /* 0x00007400ff1177ac */ /* 0x000e620008000800 */
[----:B------:R-:W1:Y:S05]  /*0260*/  LDCU UR14, c[0x0][0x380] ;  /* 0x00007000ff0e77ac */ /* 0x000e6a0008000800 */
[----:B------:R-:W4:Y:S01]  /*0270*/  LDC R21, c[0x0][0x3c4] ;  /* 0x0000f100ff157b82 */ /* 0x000f220000000800 */
[----:B0-----:R-:W-:Y:S01]  /*0280*/  IMAD R7, R2, UR12, R5 ;  /* 0x0000000c02077c24 */ /* 0x001fe2000f8e0205 */
[----:B------:R-:W0:Y:S04]  /*0290*/  LDCU UR15, c[0x0][0x384] ;  /* 0x00007080ff0f77ac */ /* 0x000e280008000800 */
[----:B------:R-:W-:Y:S01]  /*02a0*/  ISETP.GE.AND P0, PT, R7, UR4, PT ;  /* 0x0000000407007c0c */ /* 0x000fe2000bf06270 */
[----:B------:R-:W0:Y:S01]  /*02b0*/  LDCU UR16, c[0x0][0x394] ;  /* 0x00007280ff1077ac */ /* 0x000e220008000800 */
[----:B------:R-:W0:Y:S01]  /*02c0*/  LDC.64 R10, c[0x0][0x3b0] ;  /* 0x0000ec00ff0a7b82 */ /* 0x000e220000000a00 */
[----:B-1----:R-:W-:Y:S01]  /*02d0*/  IMAD.WIDE.U32 R16, R5, 0x4, R16 ;  /* 0x0000000405107825 */ /* 0x002fe200078e0010 */
[----:B------:R-:W-:Y:S01]  /*02e0*/  ISETP.GT.AND P0, PT, R7, RZ, !P0 ;  /* 0x000000ff0700720c */ /* 0x000fe20004704270 */
[----:B------:R-:W-:Y:S01]  /*02f0*/  UIADD3 UR8, UPT, UPT, -UR12, URZ, URZ ;  /* 0x000000ff0c087290 */ /* 0x000fe2000fffe1ff */
[----:B------:R-:W-:Y:S01]  /*0300*/  IADD3 R5, PT, PT, R5, 0x1, RZ ;  /* 0x0000000105057810 */ /* 0x000fe20007ffe0ff */
[----:B--2---:R-:W-:Y:S01]  /*0310*/  IMAD R7, R7, UR13, R4 ;  /* 0x0000000d07077c24 */ /* 0x004fe2000f8e0204 */
[----:B---3--:R-:W-:-:S02]  /*0320*/  MOV R20, UR9 ;  /* 0x0000000900147c02 */ /* 0x008fc40008000f00 */
[----:B------:R-:W1:Y:S01]  /*0330*/  LDC.64 R12, c[0x0][0x3a8] ;  /* 0x0000ea00ff0c7b82 */ /* 0x000e620000000a00 */
[----:B----4-:R-:W-:Y:S01]  /*0340*/  IMAD.WIDE.U32 R18, R9, 0x4, R18 ;  /* 0x0000000409127825 */ /* 0x010fe200078e0012 */
[----:B------:R-:W-:Y:S02]  /*0350*/  ISETP.NE.AND P2, PT, R5, UR12, PT ;  /* 0x0000000c05007c0c */ /* 0x000fe4000bf45270 */
[----:B------:R-:W-:-:S04]  /*0360*/  SHF.L.U32 R9, R7, 0x1, RZ ;  /* 0x0000000107097819 */ /* 0x000fc800000006ff */
[----:B------:R-:W2:Y:S07]  /*0370*/  LDC.64 R14, c[0x0][0x398] ;  /* 0x0000e600ff0e7b82 */ /* 0x000eae0000000a00 */
.L_x_6:
[C---:B------:R-:W-:Y:S01]  /*0380*/  ISETP.GE.AND P1, PT, R8.reuse, UR5, PT ;  /* 0x0000000508007c0c */ /* 0x040fe2000bf26270 */
[----:B------:R-:W-:Y:S03]  /*0390*/  BSSY.RECONVERGENT B0, `(.L_x_0) ;  /* 0x000007f000007945 */ /* 0x000fe60003800200 */
[----:B------:R-:W-:-:S04]  /*03a0*/  ISETP.LT.OR P1, PT, R8, 0x1, P1 ;  /* 0x000000010800780c */ /* 0x000fc80000f21670 */
[----:B------:R-:W-:-:S13]  /*03b0*/  PLOP3.LUT P1, PT, P0, P1, PT, 0x8f, 0xf8 ;  /* 0x0000000000f8781c */ /* 0x000fda0000723177 */
[----:B---3--:R-:W-:Y:S05]  /*03c0*/  @P1 BRA `(.L_x_1) ;  /* 0x0000000400ec1947 */ /* 0x008fea0003800000 */
[----:B0-----:R-:W-:Y:S01]  /*03d0*/  IMAD.WIDE R24, R7, 0x4, R10 ;  /* 0x0000000407187825 */ /* 0x001fe200078e020a */
[----:B------:R-:W3:Y:S03]  /*03e0*/  LDG.E R31, desc[UR10][R18.64] ;  /* 0x0000000a121f7981 */ /* 0x000ee6000c1e1900 */
[----:B-1----:R-:W-:Y:S01]  /*03f0*/  IMAD.WIDE R26, R9, 0x4, R12 ;  /* 0x00000004091a7825 */ /* 0x002fe200078e020c */
[----:B------:R-:W3:Y:S04]  /*0400*/  LDG.E R28, desc[UR10][R24.64] ;  /* 0x0000000a181c7981 */ /* 0x000ee8000c1e1900 */
[----:B------:R-:W4:Y:S04]  /*0410*/  LDG.E R29, desc[UR10][R26.64] ;  /* 0x0000000a1a1d7981 */ /* 0x000f28000c1e1900 */
[----:B------:R-:W5:Y:S01]  /*0420*/  LDG.E R33, desc[UR10][R22.64+-0x4] ;  /* 0xfffffc0a16217981 */ /* 0x000f62000c1e1900 */
[----:B---3--:R-:W-:Y:S01]  /*0430*/  FMUL R28, R28, R31 ;  /* 0x0000001f1c1c7220 */ /* 0x008fe20000400000 */
[----:B----4-:R-:W-:-:S03]  /*0440*/  IMAD.IADD R29, R6, 0x1, R29 ;  /* 0x00000001061d7824 */ /* 0x010fc600078e021d */
[----:B-----5:R-:W-:Y:S01]  /*0450*/  FMUL R33, R28, R33 ;  /* 0x000000211c217220 */ /* 0x020fe20000400000 */
[----:B--2---:R-:W-:-:S05]  /*0460*/  IMAD.WIDE R30, R29, 0x4, R14 ;  /* 0x000000041d1e7825 */ /* 0x004fca00078e020e */
[----:B------:R0:W-:Y:S04]  /*0470*/  REDG.E.ADD.F32.FTZ.RN.STRONG.GPU desc[UR10][R30.64], R33 ;  /* 0x000000211e0079a6 */ /* 0x0001e8000c12f30a */
[----:B------:R-:W2:Y:S04]  /*0480*/  LDG.E R28, desc[UR10][R24.64] ;  /* 0x0000000a181c7981 */ /* 0x000ea8000c1e1900 */
[----:B------:R-:W2:Y:S04]  /*0490*/  LDG.E R35, desc[UR10][R18.64] ;  /* 0x0000000a12237981 */ /* 0x000ea8000c1e1900 */
[----:B------:R-:W3:Y:S04]  /*04a0*/  LDG.E R29, desc[UR10][R26.64+0x4] ;  /* 0x0000040a1a1d7981 */ /* 0x000ee8000c1e1900 */
[----:B------:R-:W4:Y:S01]  /*04b0*/  LDG.E R37, desc[UR10][R22.64+-0x4] ;  /* 0xfffffc0a16257981 */ /* 0x000f22000c1e1900 */
[----:B--2---:R-:W-:Y:S01]  /*04c0*/  FMUL R28, R28, R35 ;  /* 0x000000231c1c7220 */ /* 0x004fe20000400000 */
[----:B---3--:R-:W-:-:S03]  /*04d0*/  IADD3 R29, PT, PT, R6, 0x9, R29 ;  /* 0x00000009061d7810 */ /* 0x008fc60007ffe01d */
[----:B----4-:R-:W-:Y:S02]  /*04e0*/  FMUL R37, R28, R37 ;  /* 0x000000251c257220 */ /* 0x010fe40000400000 */
[----:B------:R-:W-:-:S05]  /*04f0*/  IMAD.WIDE R28, R29, 0x4, R14 ;  /* 0x000000041d1c7825 */ /* 0x000fca00078e020e */
[----:B------:R1:W-:Y:S04]  /*0500*/  REDG.E.ADD.F32.FTZ.RN.STRONG.GPU desc[UR10][R28.64], R37 ;  /* 0x000000251c0079a6 */ /* 0x0003e8000c12f30a */
[----:B------:R-:W2:Y:S01]  /*0510*/  LDG.E R35, desc[UR10][R16.64] ;  /* 0x0000000a10237981 */ /* 0x000ea2000c1e1900 */
[----:B0-----:R-:W-:Y:S01]  /*0520*/  LOP3.LUT R30, RZ, R2, RZ, 0x33, !PT ;  /* 0x00000002ff1e7212 */ /* 0x001fe200078e33ff */
[----:B------:R-:W-:Y:S03]  /*0530*/  BSSY.RECONVERGENT B1, `(.L_x_2) ;  /* 0x000001d000017945 */ /* 0x000fe60003800200 */
[----:B--2---:R-:W-:-:S13]  /*0540*/  ISETP.GT.AND P1, PT, R35, R30, PT ;  /* 0x0000001e2300720c */ /* 0x004fda0003f24270 */
[----:B-1----:R-:W-:Y:S05]  /*0550*/  @!P1 BRA `(.L_x_3) ;  /* 0x0000000000689947 */ /* 0x002fea0003800000 */
[----:B------:R-:W-:-:S04]  /*0560*/  IADD3 R35, PT, PT, R2, R35, RZ ;  /* 0x0000002302237210 */ /* 0x000fc80007ffe0ff */
[----:B------:R-:W-:-:S13]  /*0570*/  ISETP.GE.AND P1, PT, R35, UR14, PT ;  /* 0x0000000e23007c0c */ /* 0x000fda000bf26270 */
[----:B------:R-:W-:Y:S05]  /*0580*/  @P1 BRA `(.L_x_3) ;  /* 0x00000000005c1947 */ /* 0x000fea0003800000 */
[----:B------:R-:W2:Y:S04]  /*0590*/  LDG.E R28, desc[UR10][R26.64] ;  /* 0x0000000a1a1c7981 */ /* 0x000ea8000c1e1900 */
[----:B------:R-:W3:Y:S04]  /*05a0*/  LDG.E R29, desc[UR10][R24.64] ;  /* 0x0000000a181d7981 */ /* 0x000ee8000c1e1900 */
[----:B------:R-:W3:Y:S04]  /*05b0*/  LDG.E R30, desc[UR10][R18.64+0x4] ;  /* 0x0000040a121e7981 */ /* 0x000ee8000c1e1900 */
[----:B------:R-:W4:Y:S01]  /*05c0*/  LDG.E R31, desc[UR10][R22.64+-0x4] ;  /* 0xfffffc0a161f7981 */ /* 0x000f22000c1e1900 */
[----:B--2---:R-:W-:Y:S01]  /*05d0*/  IADD3 R28, PT, PT, R3, R28, RZ ;  /* 0x0000001c031c7210 */ /* 0x004fe20007ffe0ff */
[----:B---3--:R-:W-:-:S04]  /*05e0*/  FMUL R30, R29, R30 ;  /* 0x0000001e1d1e7220 */ /* 0x008fc80000400000 */
[----:B------:R-:W-:Y:S02]  /*05f0*/  IMAD R29, R35, UR17, R28 ;  /* 0x00000011231d7c24 */ /* 0x000fe4000f8e021c */
[----:B----4-:R-:W-:Y:S02]  /*0600*/  FMUL R31, R30, R31 ;  /* 0x0000001f1e1f7220 */ /* 0x010fe40000400000 */
[----:B------:R-:W-:-:S05]  /*0610*/  IMAD.WIDE R28, R29, 0x4, R14 ;  /* 0x000000041d1c7825 */ /* 0x000fca00078e020e */
[----:B------:R0:W-:Y:S04]  /*0620*/  REDG.E.ADD.F32.FTZ.RN.STRONG.GPU desc[UR10][R28.64], R31 ;  /* 0x0000001f1c0079a6 */ /* 0x0001e8000c12f30a */
[----:B------:R-:W2:Y:S04]  /*0630*/  LDG.E R33, desc[UR10][R16.64] ;  /* 0x0000000a10217981 */ /* 0x000ea8000c1e1900 */
[----:B------:R-:W3:Y:S04]  /*0640*/  LDG.E R30, desc[UR10][R26.64+0x4] ;  /* 0x0000040a1a1e7981 */ /* 0x000ee8000c1e1900 */
[----:B------:R-:W4:Y:S04]  /*0650*/  LDG.E R32, desc[UR10][R24.64] ;  /* 0x0000000a18207981 */ /* 0x000f28000c1e1900 */
[----:B------:R-:W4:Y:S04]  /*0660*/  LDG.E R35, desc[UR10][R18.64+0x4] ;  /* 0x0000040a12237981 */ /* 0x000f28000c1e1900 */
[----:B------:R-:W5:Y:S01]  /*0670*/  LDG.E R37, desc[UR10][R22.64+-0x4] ;  /* 0xfffffc0a16257981 */ /* 0x000f62000c1e1900 */
[----:B--2---:R-:W-:-:S02]  /*0680*/  IADD3 R33, PT, PT, R2, R33, RZ ;  /* 0x0000002102217210 */ /* 0x004fc40007ffe0ff */
[----:B---3--:R-:W-:-:S05]  /*0690*/  IADD3 R30, PT, PT, R3, R30, RZ ;  /* 0x0000001e031e7210 */ /* 0x008fca0007ffe0ff */
[----:B------:R-:W-:Y:S02]  /*06a0*/  IMAD R30, R33, UR17, R30 ;  /* 0x00000011211e7c24 */ /* 0x000fe4000f8e021e */
[----:B----4-:R-:W-:-:S03]  /*06b0*/  FMUL R32, R32, R35 ;  /* 0x0000002320207220 */ /* 0x010fc60000400000 */
[----:B------:R-:W-:Y:S01]  /*06c0*/  IADD3 R33, PT, PT, R30, 0x9, RZ ;  /* 0x000000091e217810 */ /* 0x000fe20007ffe0ff */
[----:B-----5:R-:W-:-:S04]  /*06d0*/  FMUL R37, R32, R37 ;  /* 0x0000002520257220 */ /* 0x020fc80000400000 */
[----:B0-----:R-:W-:-:S05]  /*06e0*/  IMAD.WIDE R28, R33, 0x4, R14 ;  /* 0x00000004211c7825 */ /* 0x001fca00078e020e */
[----:B------:R0:W-:Y:S02]  /*06f0*/  REDG.E.ADD.F32.FTZ.RN.STRONG.GPU desc[UR10][R28.64], R37 ;  /* 0x000000251c0079a6 */ /* 0x0001e4000c12f30a */
.L_x_3:
[----:B------:R-:W-:Y:S05]  /*0700*/  BSYNC.RECONVERGENT B1 ;  /* 0x0000000000017941 */ /* 0x000fea0003800200 */
.L_x_2:
[----:B0-----:R-:W2:Y:S01]  /*0710*/  LDG.E R29, desc[UR10][R20.64] ;  /* 0x0000000a141d7981 */ /* 0x001ea2000c1e1900 */
[----:B------:R-:W-:Y:S01]  /*0720*/  LOP3.LUT R28, RZ, R0, RZ, 0x33, !PT ;  /* 0x00000000ff1c7212 */ /* 0x000fe200078e33ff */
[----:B------:R-:W-:Y:S03]  /*0730*/  BSSY.RECONVERGENT B1, `(.L_x_4) ;  /* 0x000001d000017945 */ /* 0x000fe60003800200 */
[----:B--2---:R-:W-:-:S13]  /*0740*/  ISETP.GT.AND P1, PT, R29, R28, PT ;  /* 0x0000001c1d00720c */ /* 0x004fda0003f24270 */
[----:B------:R-:W-:Y:S05]  /*0750*/  @!P1 BRA `(.L_x_5) ;  /* 0x0000000000689947 */ /* 0x000fea0003800000 */
[----:B------:R-:W-:-:S05]  /*0760*/  IMAD.IADD R30, R0, 0x1, R29 ;  /* 0x00000001001e7824 */ /* 0x000fca00078e021d */
[----:B------:R-:W-:-:S13]  /*0770*/  ISETP.GE.AND P1, PT, R30, UR15, PT ;  /* 0x0000000f1e007c0c */ /* 0x000fda000bf26270 */
[----:B------:R-:W-:Y:S05]  /*0780*/  @P1 BRA `(.L_x_5) ;  /* 0x00000000005c1947 */ /* 0x000fea0003800000 */
[----:B------:R-:W2:Y:S04]  /*0790*/  LDG.E R29, desc[UR10][R26.64] ;  /* 0x0000000a1a1d7981 */ /* 0x000ea8000c1e1900 */
[----:B------:R-:W3:Y:S04]  /*07a0*/  LDG.E R28, desc[UR10][R24.64] ;  /* 0x0000000a181c7981 */ /* 0x000ee8000c1e1900 */
[----:B------:R-:W3:Y:S04]  /*07b0*/  LDG.E R31, desc[UR10][R18.64] ;  /* 0x0000000a121f7981 */ /* 0x000ee8000c1e1900 */
[----:B------:R-:W4:Y:S01]  /*07c0*/  LDG.E R33, desc[UR10][R22.64] ;  /* 0x0000000a16217981 */ /* 0x000f22000c1e1900 */
[----:B--2---:R-:W-:-:S04]  /*07d0*/  IMAD R29, R2, UR17, R29 ;  /* 0x00000011021d7c24 */ /* 0x004fc8000f8e021d */
[----:B------:R-:W-:Y:S02]  /*07e0*/  IMAD R29, R30, UR16, R29 ;  /* 0x000000101e1d7c24 */ /* 0x000fe4000f8e021d */
[----:B---3--:R-:W-:-:S04]  /*07f0*/  FMUL R28, R28, R31 ;  /* 0x0000001f1c1c7220 */ /* 0x008fc80000400000 */
[----:B----4-:R-:W-:Y:S01]  /*0800*/  FMUL R33, R28, R33 ;  /* 0x000000211c217220 */ /* 0x010fe20000400000 */
[----:B------:R-:W-:-:S05]  /*0810*/  IMAD.WIDE R28, R29, 0x4, R14 ;  /* 0x000000041d1c7825 */ /* 0x000fca00078e020e */
[----:B------:R0:W-:Y:S04]  /*0820*/  REDG.E.ADD.F32.FTZ.RN.STRONG.GPU desc[UR10][R28.64], R33 ;  /* 0x000000211c0079a6 */ /* 0x0001e8000c12f30a */
[----:B------:R-:W2:Y:S04]  /*0830*/  LDG.E R31, desc[UR10][R20.64] ;  /* 0x0000000a141f7981 */ /* 0x000ea8000c1e1900 */
[----:B------:R-:W3:Y:S04]  /*0840*/  LDG.E R35, desc[UR10][R26.64+0x4] ;  /* 0x0000040a1a237981 */ /* 0x000ee8000c1e1900 */
[----:B------:R-:W4:Y:S04]  /*0850*/  LDG.E R32, desc[UR10][R24.64] ;  /* 0x0000000a18207981 */ /* 0x000f28000c1e1900 */
[----:B------:R-:W4:Y:S04]  /*0860*/  LDG.E R37, desc[UR10][R18.64] ;  /* 0x0000000a12257981 */ /* 0x000f28000c1e1900 */
[----:B------:R-:W0:Y:S01]  /*0870*/  LDG.E R34, desc[UR10][R22.64] ;  /* 0x0000000a16227981 */ /* 0x000e22000c1e1900 */
[----:B--2---:R-:W-:Y:S01]  /*0880*/  IADD3 R31, PT, PT, R0, R31, RZ ;  /* 0x0000001f001f7210 */ /* 0x004fe20007ffe0ff */
[----:B---3--:R-:W-:-:S04]  /*0890*/  IMAD R30, R2, UR17, R35 ;  /* 0x00000011021e7c24 */ /* 0x008fc8000f8e0223 */
[----:B------:R-:W-:Y:S02]  /*08a0*/  IMAD R30, R31, UR16, R30 ;  /* 0x000000101f1e7c24 */ /* 0x000fe4000f8e021e */
[----:B----4-:R-:W-:-:S03]  /*08b0*/  FMUL R32, R32, R37 ;  /* 0x0000002520207220 */ /* 0x010fc60000400000 */
[----:B------:R-:W-:Y:S01]  /*08c0*/  IADD3 R31, PT, PT, R30, 0x9, RZ ;  /* 0x000000091e1f7810 */ /* 0x000fe20007ffe0ff */
[----:B0-----:R-:W-:-:S04]  /*08d0*/  FMUL R33, R32, R34 ;  /* 0x0000002220217220 */ /* 0x001fc80000400000 */
[----:B------:R-:W-:-:S05]  /*08e0*/  IMAD.WIDE R28, R31, 0x4, R14 ;  /* 0x000000041f1c7825 */ /* 0x000fca00078e020e */
[----:B------:R0:W-:Y:S02]  /*08f0*/  REDG.E.ADD.F32.FTZ.RN.STRONG.GPU desc[UR10][R28.64], R33 ;  /* 0x000000211c0079a6 */ /* 0x0001e4000c12f30a */
.L_x_5:
[----:B------:R-:W-:Y:S05]  /*0900*/  BSYNC.RECONVERGENT B1 ;  /* 0x0000000000017941 */ /* 0x000fea0003800200 */
.L_x_4:
[----:B0-----:R-:W2:Y:S01]  /*0910*/  LDG.E R29, desc[UR10][R16.64] ;  /* 0x0000000a101d7981 */ /* 0x001ea2000c1e1900 */
[----:B------:R-:W-:-:S04]  /*0920*/  LOP3.LUT R28, RZ, R2, RZ, 0x33, !PT ;  /* 0x00000002ff1c7212 */ /* 0x000fc800078e33ff */
[----:B--2---:R-:W-:-:S13]  /*0930*/  ISETP.GT.AND P1, PT, R29, R28, PT ;  /* 0x0000001c1d00720c */ /* 0x004fda0003f24270 */
[----:B------:R-:W-:Y:S05]  /*0940*/  @!P1 BRA `(.L_x_1) ;  /* 0x00000000008c9947 */ /* 0x000fea0003800000 */
[----:B------:R-:W-:-:S04]  /*0950*/  IADD3 R33, PT, PT, R2, R29, RZ ;  /* 0x0000001d02217210 */ /* 0x000fc80007ffe0ff */
[----:B------:R-:W-:-:S13]  /*0960*/  ISETP.GE.AND P1, PT, R33, UR14, PT ;  /* 0x0000000e21007c0c */ /* 0x000fda000bf26270 */
[----:B------:R-:W-:Y:S05]  /*0970*/  @P1 BRA `(.L_x_1) ;  /* 0x0000000000801947 */ /* 0x000fea0003800000 */
[----:B------:R-:W2:Y:S01]  /*0980*/  LDG.E R29, desc[UR10][R20.64] ;  /* 0x0000000a141d7981 */ /* 0x000ea2000c1e1900 */
[----:B------:R-:W-:-:S04]  /*0990*/  LOP3.LUT R28, RZ, R0, RZ, 0x33, !PT ;  /* 0x00000000ff1c7212 */ /* 0x000fc800078e33ff */
[----:B--2---:R-:W-:-:S13]  /*09a0*/  ISETP.GT.AND P1, PT, R29, R28, PT ;  /* 0x0000001c1d00720c */ /* 0x004fda0003f24270 */
[----:B------:R-:W-:Y:S05]  /*09b0*/  @!P1 BRA `(.L_x_1) ;  /* 0x0000000000709947 */ /* 0x000fea0003800000 */
[----:B------:R-:W-:-:S04]  /*09c0*/  IADD3 R35, PT, PT, R0, R29, RZ ;  /* 0x0000001d00237210 */ /* 0x000fc80007ffe0ff */
[----:B------:R-:W-:-:S13]  /*09d0*/  ISETP.GE.AND P1, PT, R35, UR15, PT ;  /* 0x0000000f23007c0c */ /* 0x000fda000bf26270 */
[----:B------:R-:W-:Y:S05]  /*09e0*/  @P1 BRA `(.L_x_1) ;  /* 0x0000000000641947 */ /* 0x000fea0003800000 */
[----:B------:R-:W2:Y:S04]  /*09f0*/  LDG.E R28, desc[UR10][R26.64] ;  /* 0x0000000a1a1c7981 */ /* 0x000ea8000c1e1900 */
[----:B------:R-:W3:Y:S04]  /*0a00*/  LDG.E R29, desc[UR10][R24.64] ;  /* 0x0000000a181d7981 */ /* 0x000ee8000c1e1900 */
[----:B------:R-:W3:Y:S04]  /*0a10*/  LDG.E R30, desc[UR10][R18.64+0x4] ;  /* 0x0000040a121e7981 */ /* 0x000ee8000c1e1900 */
[----:B------:R-:W4:Y:S01]  /*0a20*/  LDG.E R31, desc[UR10][R22.64] ;  /* 0x0000000a161f7981 */ /* 0x000f22000c1e1900 */
[----:B--2---:R-:W-:-:S02]  /*0a30*/  IMAD R28, R33, UR17, R28 ;  /* 0x00000011211c7c24 */ /* 0x004fc4000f8e021c */
[----:B---3--:R-:W-:Y:S02]  /*0a40*/  FMUL R30, R29, R30 ;  /* 0x0000001e1d1e7220 */ /* 0x008fe40000400000 */
[----:B------:R-:W-:Y:S02]  /*0a50*/  IMAD R29, R35, UR16, R28 ;  /* 0x00000010231d7c24 */ /* 0x000fe4000f8e021c */
[----:B----4-:R-:W-:Y:S02]  /*0a60*/  FMUL R31, R30, R31 ;  /* 0x0000001f1e1f7220 */ /* 0x010fe40000400000 */
[----:B------:R-:W-:-:S05]  /*0a70*/  IMAD.WIDE R28, R29, 0x4, R14 ;  /* 0x000000041d1c7825 */ /* 0x000fca00078e020e */
[----:B------:R0:W-:Y:S04]  /*0a80*/  REDG.E.ADD.F32.FTZ.RN.STRONG.GPU desc[UR10][R28.64], R31 ;  /* 0x0000001f1c0079a6 */ /* 0x0001e8000c12f30a */
[----:B------:R-:W2:Y:S04]  /*0a90*/  LDG.E R33, desc[UR10][R16.64] ;  /* 0x0000000a10217981 */ /* 0x000ea8000c1e1900 */
[----:B------:R-:W3:Y:S04]  /*0aa0*/  LDG.E R35, desc[UR10][R20.64] ;  /* 0x0000000a14237981 */ /* 0x000ee8000c1e1900 */
[----:B------:R-:W4:Y:S04]  /*0ab0*/  LDG.E R26, desc[UR10][R26.64+0x4] ;  /* 0x0000040a1a1a7981 */ /* 0x000f28000c1e1900 */
[----:B------:R-:W5:Y:S04]  /*0ac0*/  LDG.E R24, desc[UR10][R24.64] ;  /* 0x0000000a18187981 */ /* 0x000f68000c1e1900 */
[----:B------:R-:W5:Y:S04]  /*0ad0*/  LDG.E R37, desc[UR10][R18.64+0x4] ;  /* 0x0000040a12257981 */ /* 0x000f68000c1e1900 */
[----:B------:R-:W5:Y:S01]  /*0ae0*/  LDG.E R32, desc[UR10][R22.64] ;  /* 0x0000000a16207981 */ /* 0x000f62000c1e1900 */
[----:B--2---:R-:W-:Y:S01]  /*0af0*/  IADD3 R33, PT, PT, R2, R33, RZ ;  /* 0x0000002102217210 */ /* 0x004fe20007ffe0ff */
[----:B---3--:R-:W-:-:S04]  /*0b00*/  IMAD.IADD R35, R0, 0x1, R35 ;  /* 0x0000000100237824 */ /* 0x008fc800078e0223 */
[----:B----4-:R-:W-:-:S04]  /*0b10*/  IMAD R30, R33, UR17, R26 ;  /* 0x00000011211e7c24 */ /* 0x010fc8000f8e021a */
[----:B------:R-:W-:Y:S02]  /*0b20*/  IMAD R30, R35, UR16, R30 ;  /* 0x00000010231e7c24 */ /* 0x000fe4000f8e021e */
[----:B-----5:R-:W-:-:S03]  /*0b30*/  FMUL R37, R24, R37 ;  /* 0x0000002518257220 */ /* 0x020fc60000400000 */
[----:B0-----:R-:W-:Y:S01]  /*0b40*/  IADD3 R29, PT, PT, R30, 0x9, RZ ;  /* 0x000000091e1d7810 */ /* 0x001fe20007ffe0ff */
[----:B------:R-:W-:-:S04]  /*0b50*/  FMUL R37, R37, R32 ;  /* 0x0000002025257220 */ /* 0x000fc80000400000 */
[----:B------:R-:W-:-:S05]  /*0b60*/  IMAD.WIDE R26, R29, 0x4, R14 ;  /* 0x000000041d1a7825 */ /* 0x000fca00078e020e */
[----:B------:R3:W-:Y:S02]  /*0b70*/  REDG.E.ADD.F32.FTZ.RN.STRONG.GPU desc[UR10][R26.64], R37 ;  /* 0x000000251a0079a6 */ /* 0x0007e4000c12f30a */
.L_x_1:
[----:B0-----:R-:W-:Y:S05]  /*0b80*/  BSYNC.RECONVERGENT B0 ;  /* 0x0000000000007941 */ /* 0x001fea0003800200 */
.L_x_0:
[----:B------:R-:W-:Y:S01]  /*0b90*/  UIADD3 UR8, UPT, UPT, UR8, 0x1, URZ ;  /* 0x0000000108087890 */ /* 0x000fe2000fffe0ff */
[----:B------:R-:W-:Y:S02]  /*0ba0*/  IADD3 R20, P1, PT, R20, 0x4, RZ ;  /* 0x0000000414147810 */ /* 0x000fe40007f3e0ff */
[----:B------:R-:W-:Y:S01]  /*0bb0*/  IADD3 R22, P3, PT, R22, 0x8, RZ ;  /* 0x0000000816167810 */ /* 0x000fe20007f7e0ff */
[----:B------:R-:W-:Y:S01]  /*0bc0*/  UISETP.NE.AND UP0, UPT, UR8, URZ, UPT ;  /* 0x000000ff0800728c */ /* 0x000fe2000bf05270 */
[----:B------:R-:W-:Y:S02]  /*0bd0*/  IADD3.X R21, PT, PT, RZ, R21, RZ, P1, !PT ;  /* 0x00000015ff157210 */ /* 0x000fe40000ffe4ff */
[----:B------:R-:W-:Y:S02]  /*0be0*/  IADD3.X R23, PT, PT, RZ, R23, RZ, P3, !PT ;  /* 0x00000017ff177210 */ /* 0x000fe40001ffe4ff */
[----:B------:R-:W-:Y:S02]  /*0bf0*/  IADD3 R8, PT, PT, R8, 0x1, RZ ;  /* 0x0000000108087810 */ /* 0x000fe40007ffe0ff */
[----:B------:R-:W-:-:S02]  /*0c00*/  IADD3 R7, PT, PT, R7, 0x1, RZ ;  /* 0x0000000107077810 */ /* 0x000fc40007ffe0ff */
[----:B------:R-:W-:Y:S01]  /*0c10*/  IADD3 R9, PT, PT, R9, 0x2, RZ ;  /* 0x0000000209097810 */ /* 0x000fe20007ffe0ff */
[----:B------:R-:W-:Y:S06]  /*0c20*/  BRA.U UP0, `(.L_x_6) ;  /* 0xfffffff500d47547 */ /* 0x000fec000b83ffff */
[----:B------:R-:W-:Y:S05]  /*0c30*/  @P2 BRA `(.L_x_7) ;  /* 0xfffffff400602947 */ /* 0x000fea000383ffff */
[----:B------:R-:W-:Y:S05]  /*0c40*/  EXIT ;  /* 0x000000000000794d */ /* 0x000fea0003800000 */
.L_x_8:
[----:B------:R-:W-:-:S00]  /*0c50*/  BRA `(.L_x_8) ;  /* 0xfffffffc00fc7947 */ /* 0x000fc0000383ffff */
[----:B------:R-:W-:-:S00]  /*0c60*/  NOP ;  /* 0x0000000000007918 */ /* 0x000fc00000000000 */
        /* <DEDUP_REMOVED lines=9> */
.L_x_9:


//--------------------- .nv.shared.reserved.0     --------------------------
	.section	.nv.shared.reserved.0,"aw",@nobits
	.weak		__nv_reservedSMEM_offset_0_alias
	.size		__nv_reservedSMEM_offset_0_alias, 0, 64
	.other		__nv_reservedSMEM_offset_0_alias,@"STO_CUDA_RESERVED_SHARED STV_DEFAULT"
__nv_reservedSMEM_offset_0_alias:
	.zero		0
	.zero		64


//--------------------- .nv.constant0._Z9kernel_n4iiiiiiPfiPiS_S_S0_ --------------------------
	.section	.nv.constant0._Z9kernel_n4iiiiiiPfiPiS_S_S0_,"a",@progbits
	.sectionflags	@""
	.align	4
.nv.constant0._Z9kernel_n4iiiiiiPfiPiS_S_S0_:
	.zero		968


//--------------------- SYMBOLS --------------------------

	.type		.nv.reservedSmem.offset0,@object
	.size		.nv.reservedSmem.offset0,0x4
